	.headerflags	@"EF_CUDA_TEXMODE_UNIFIED EF_CUDA_64BIT_ADDRESS EF_CUDA_ACCELERATORS EF_CUDA_SM90 EF_CUDA_VIRTUAL_SM(EF_CUDA_SM90)"
	.elftype	@"ET_EXEC"


//--------------------- .nv.info                  --------------------------
	.section	.nv.info,"",@"SHT_CUDA_INFO"
	.align	4


	//----- nvinfo : EIATTR_REGCOUNT
	.align		4
        /*0000*/ 	.byte	0x04, 0x2f
        /*0002*/ 	.short	(.L_4 - .L_3)
	.align		4
.L_3:
        /*0004*/ 	.word	index@(triton_poi_fused_index_select_6)
        /*0008*/ 	.word	0x00000018


	//----- nvinfo : EIATTR_MIN_STACK_SIZE
	.align		4
.L_4:
        /*000c*/ 	.byte	0x04, 0x12
        /*000e*/ 	.short	(.L_6 - .L_5)
	.align		4
.L_5:
        /*0010*/ 	.word	index@(triton_poi_fused_index_select_6)
        /*0014*/ 	.word	0x00000000


	//----- nvinfo : EIATTR_FRAME_SIZE
	.align		4
.L_6:
        /*0018*/ 	.byte	0x04, 0x11
        /*001a*/ 	.short	(.L_8 - .L_7)
	.align		4
.L_7:
        /*001c*/ 	.word	index@(triton_poi_fused_index_select_6)
        /*0020*/ 	.word	0x00000000


	//----- nvinfo : EIATTR_MIN_STACK_SIZE
	.align		4
.L_8:
        /*0024*/ 	.byte	0x04, 0x12
        /*0026*/ 	.short	(.L_10 - .L_9)
	.align		4
.L_9:
        /*0028*/ 	.word	index@(triton_poi_fused_index_select_6)
        /*002c*/ 	.word	0x00000000
.L_10:


//--------------------- .nv.info.triton_poi_fused_index_select_6 --------------------------
	.section	.nv.info.triton_poi_fused_index_select_6,"",@"SHT_CUDA_INFO"
	.sectionflags	@""
	.align	4


	//----- nvinfo : EIATTR_CUDA_API_VERSION
	.align		4
        /*0000*/ 	.byte	0x04, 0x37
        /*0002*/ 	.short	(.L_12 - .L_11)
.L_11:
        /*0004*/ 	.word	0x0000007c


	//----- nvinfo : EIATTR_KPARAM_INFO
	.align		4
.L_12:
        /*0008*/ 	.byte	0x04, 0x17
        /*000a*/ 	.short	(.L_14 - .L_13)
.L_13:
        /*000c*/ 	.word	0x00000000
        /*0010*/ 	.short	0x0003
        /*0012*/ 	.short	0x0018
        /*0014*/ 	.byte	0x00, 0xf0, 0x11, 0x00


	//----- nvinfo : EIATTR_KPARAM_INFO
	.align		4
.L_14:
        /*0018*/ 	.byte	0x04, 0x17
        /*001a*/ 	.short	(.L_16 - .L_15)
.L_15:
        /*001c*/ 	.word	0x00000000
        /*0020*/ 	.short	0x0002
        /*0022*/ 	.short	0x0010
        /*0024*/ 	.byte	0x00, 0xf4, 0x21, 0x00


	//----- nvinfo : EIATTR_KPARAM_INFO
	.align		4
.L_16:
        /*0028*/ 	.byte	0x04, 0x17
        /*002a*/ 	.short	(.L_18 - .L_17)
.L_17:
        /*002c*/ 	.word	0x00000000
        /*0030*/ 	.short	0x0001
        /*0032*/ 	.short	0x0008
        /*0034*/ 	.byte	0x00, 0xf4, 0x21, 0x00


	//----- nvinfo : EIATTR_KPARAM_INFO
	.align		4
.L_18:
        /*0038*/ 	.byte	0x04, 0x17
        /*003a*/ 	.short	(.L_20 - .L_19)
.L_19:
        /*003c*/ 	.word	0x00000000
        /*0040*/ 	.short	0x0000
        /*0042*/ 	.short	0x0000
        /*0044*/ 	.byte	0x00, 0xf4, 0x21, 0x00


	//----- nvinfo : EIATTR_SPARSE_MMA_MASK
	.align		4
.L_20:
        /*0048*/ 	.byte	0x03, 0x50
        /*004a*/ 	.short	0x0000


	//----- nvinfo : EIATTR_MAXREG_COUNT
	.align		4
        /*004c*/ 	.byte	0x03, 0x1b
        /*004e*/ 	.short	0x00ff


	//----- nvinfo : EIATTR_EXTERNS
	.align		4
        /*0050*/ 	.byte	0x04, 0x0f
        /*0052*/ 	.short	(.L_22 - .L_21)


	//   ....[0]....
	.align		4
.L_21:
        /*0054*/ 	.word	index@(__assertfail)


	//----- nvinfo : EIATTR_SYSCALL_OFFSETS
	.align		4
.L_22:
        /*0058*/ 	.byte	0x04, 0x46
        /*005a*/ 	.short	(.L_24 - .L_23)


	//   ....[0]....
.L_23:
        /*005c*/ 	.word	0x00000290


	//----- nvinfo : EIATTR_EXIT_INSTR_OFFSETS
	.align		4
.L_24:
        /*0060*/ 	.byte	0x04, 0x1c
        /*0062*/ 	.short	(.L_26 - .L_25)


	//   ....[0]....
.L_25:
        /*0064*/ 	.word	0x00000380


	//   ....[1]....
        /*0068*/ 	.word	0x000003a0


	//----- nvinfo : EIATTR_REQNTID
	.align		4
.L_26:
        /*006c*/ 	.byte	0x04, 0x10
        /*006e*/ 	.short	(.L_28 - .L_27)
.L_27:
        /*0070*/ 	.word	0x00000020
        /*0074*/ 	.word	0x00000001
        /*0078*/ 	.word	0x00000001


	//----- nvinfo : EIATTR_CRS_STACK_SIZE
	.align		4
.L_28:
        /*007c*/ 	.byte	0x04, 0x1e
        /*007e*/ 	.short	(.L_30 - .L_29)
.L_29:
        /*0080*/ 	.word	0x00000000


	//----- nvinfo : EIATTR_CBANK_PARAM_SIZE
	.align		4
.L_30:
        /*0084*/ 	.byte	0x03, 0x19
        /*0086*/ 	.short	0x001c


	//----- nvinfo : EIATTR_PARAM_CBANK
	.align		4
        /*0088*/ 	.byte	0x04, 0x0a
        /*008a*/ 	.short	(.L_32 - .L_31)
	.align		4
.L_31:
        /*008c*/ 	.word	index@(.nv.constant0.triton_poi_fused_index_select_6)
        /*0090*/ 	.short	0x0210
        /*0092*/ 	.short	0x001c


	//----- nvinfo : EIATTR_SW_WAR
	.align		4
.L_32:
        /*0094*/ 	.byte	0x04, 0x36
        /*0096*/ 	.short	(.L_34 - .L_33)
.L_33:
        /*0098*/ 	.word	0x00000008
.L_34:


//--------------------- .nv.callgraph             --------------------------
	.section	.nv.callgraph,"",@"SHT_CUDA_CALLGRAPH"
	.align	4
	.sectionentsize	8
	.align		4
        /*0000*/ 	.word	0x00000000
	.align		4
        /*0004*/ 	.word	0xffffffff
	.align		4
        /*0008*/ 	.word	index@(triton_poi_fused_index_select_6)
	.align		4
        /*000c*/ 	.word	index@(__assertfail)
	.align		4
        /*0010*/ 	.word	0x00000000
	.align		4
        /*0014*/ 	.word	0xfffffffe
	.align		4
        /*0018*/ 	.word	0x00000000
	.align		4
        /*001c*/ 	.word	0xfffffffd
	.align		4
        /*0020*/ 	.word	0x00000000
	.align		4
        /*0024*/ 	.word	0xfffffffc


//--------------------- .nv.constant4             --------------------------
	.section	.nv.constant4,"a",@progbits
	.align	8
	.align		8
.nv.constant4:
        /*0000*/ 	.dword	__assertfail
	.align		8
        /*0008*/ 	.dword	assertFunc_0
	.align		8
        /*0010*/ 	.dword	assertFile_0
	.align		8
        /*0018*/ 	.dword	assertMessage_0


//--------------------- .text.triton_poi_fused_index_select_6 --------------------------
	.section	.text.triton_poi_fused_index_select_6,"ax",@progbits
	.sectionflags	@"SHF_BARRIERS=1"
	.align	128
        .global         triton_poi_fused_index_select_6
        .type           triton_poi_fused_index_select_6,@function
        .size           triton_poi_fused_index_select_6,(.L_x_4 - triton_poi_fused_index_select_6)
        .other          triton_poi_fused_index_select_6,@"STO_CUDA_ENTRY STV_DEFAULT"
triton_poi_fused_index_select_6:
.text.triton_poi_fused_index_select_6:
[----:B------:R-:W0:Y:S02]  /*0000*/  LDC R1, c[0x0][0x28] ;  /* 0x00000a00ff017b82 */ /* 0x000e240000000800 */
[----:B------:R-:W1:Y:S01]  /*0010*/  S2R R17, SR_TID.X ;  /* 0x0000000000117919 */ /* 0x000e620000002100 */
[----:B------:R-:W2:Y:S01]  /*0020*/  LDC.64 R2, c[0x0][0x210] ;  /* 0x00008400ff027b82 */ /* 0x000ea20000000a00 */
[----:B------:R-:W-:Y:S01]  /*0030*/  ULDC.64 UR4, c[0x0][0x208] ;  /* 0x0000820000047ab9 */ /* 0x000fe20000000a00 */
[----:B------:R-:W-:Y:S01]  /*0040*/  BSSY B0, `(.L_x_0) ;  /* 0x000000d000007945 */ /* 0x000fe20003800000 */
[----:B------:R-:W3:Y:S01]  /*0050*/  S2R R9, SR_CTAID.X ;  /* 0x0000000000097919 */ /* 0x000ee20000002500 */
[----:B-1----:R-:W-:-:S05]  /*0060*/  LOP3.LUT R0, R17, 0xf, RZ, 0xc0, !PT ;  /* 0x0000000f11007812 */ /* 0x002fca00078ec0ff */
[----:B---3--:R-:W-:-:S05]  /*0070*/  IMAD R9, R9, 0x10, R0 ;  /* 0x0000001009097824 */ /* 0x008fca00078e0200 */
[----:B------:R-:W-:Y:S02]  /*0080*/  SHF.R.S32.HI R0, RZ, 0x1f, R9 ;  /* 0x0000001fff007819 */ /* 0x000fe40000011409 */
[----:B------:R-:W-:Y:S02]  /*0090*/  ISETP.GE.AND P1, PT, R9, 0x10, PT ;  /* 0x000000100900780c */ /* 0x000fe40003f26270 */
[----:B------:R-:W-:-:S04]  /*00a0*/  LEA.HI R14, R0, R9, RZ, 0x2 ;  /* 0x00000009000e7211 */ /* 0x000fc800078f10ff */
[----:B------:R-:W-:-:S05]  /*00b0*/  LOP3.LUT R0, R14, 0xfffffffc, RZ, 0xc0, !PT ;  /* 0xfffffffc0e007812 */ /* 0x000fca00078ec0ff */
[----:B------:R-:W-:-:S04]  /*00c0*/  IMAD.IADD R5, R9, 0x1, -R0 ;  /* 0x0000000109057824 */ /* 0x000fc800078e0a00 */
[----:B--2---:R-:W-:Y:S01]  /*00d0*/  IMAD.WIDE R2, R5, 0x8, R2 ;  /* 0x0000000805027825 */ /* 0x004fe200078e0202 */
[----:B------:R-:W-:Y:S01]  /*00e0*/  CS2R R4, SRZ ;  /* 0x0000000000047805 */ /* 0x000fe2000001ff00 */
[----:B------:R-:W-:Y:S06]  /*00f0*/  @P1 BRA `(.L_x_1) ;  /* 0x0000000000041947 */ /* 0x000fec0003800000 */
[----:B------:R1:W5:Y:S02]  /*0100*/  LDG.E.EL.64 R4, desc[UR4][R2.64] ;  /* 0x0000000402047981 */ /* 0x000364000c2e1b00 */
.L_x_1:
[----:B------:R-:W-:Y:S05]  /*0110*/  BSYNC B0 ;  /* 0x0000000000007941 */ /* 0x000fea0003800000 */
.L_x_0:
[----:B-1---5:R-:W-:-:S04]  /*0120*/  SHF.R.U32.HI R3, RZ, 0x1d, R5 ;  /* 0x0000001dff037819 */ /* 0x022fc80000011605 */
[----:B------:R-:W-:-:S04]  /*0130*/  LOP3.LUT R3, R3, 0x4, RZ, 0xc0, !PT ;  /* 0x0000000403037812 */ /* 0x000fc800078ec0ff */
[----:B------:R-:W-:-:S05]  /*0140*/  IADD3 R15, P0, R4, R3, RZ ;  /* 0x00000003040f7210 */ /* 0x000fca0007f1e0ff */
[----:B------:R-:W-:Y:S01]  /*0150*/  IMAD.X R16, RZ, RZ, R5, P0 ;  /* 0x000000ffff107224 */ /* 0x000fe200000e0605 */
[----:B------:R-:W-:-:S04]  /*0160*/  ISETP.GE.U32.AND P0, PT, R15, 0x4, PT ;  /* 0x000000040f00780c */ /* 0x000fc80003f06070 */
[----:B------:R-:W-:-:S04]  /*0170*/  ISETP.GE.U32.AND.EX P0, PT, R16, RZ, PT, P0 ;  /* 0x000000ff1000720c */ /* 0x000fc80003f06100 */
[----:B------:R-:W-:-:S13]  /*0180*/  ISETP.GT.OR P0, PT, R9, 0xf, !P0 ;  /* 0x0000000f0900780c */ /* 0x000fda0004704670 */
[----:B------:R-:W-:Y:S05]  /*0190*/  @P0 BRA `(.L_x_2) ;  /* 0x0000000000400947 */ /* 0x000fea0003800000 */
[----:B------:R-:W-:Y:S01]  /*01a0*/  MOV R0, 0x0 ;  /* 0x0000000000007802 */ /* 0x000fe20000000f00 */
[----:B------:R-:W-:Y:S01]  /*01b0*/  ULDC.64 UR6, c[0x4][0x18] ;  /* 0x0100060000067ab9 */ /* 0x000fe20000000a00 */
[----:B------:R-:W-:Y:S01]  /*01c0*/  ULDC.64 UR8, c[0x4][0x8] ;  /* 0x0100020000087ab9 */ /* 0x000fe20000000a00 */
[----:B------:R-:W-:Y:S01]  /*01d0*/  IMAD.U32 R4, RZ, RZ, UR6 ;  /* 0x00000006ff047e24 */ /* 0x000fe2000f8e00ff */
[----:B------:R1:W2:Y:S01]  /*01e0*/  LDC.64 R2, c[0x4][R0] ;  /* 0x0100000000027b82 */ /* 0x0002a20000000a00 */
[----:B------:R-:W-:Y:S01]  /*01f0*/  IMAD.U32 R5, RZ, RZ, UR7 ;  /* 0x00000007ff057e24 */ /* 0x000fe2000f8e00ff */
[----:B------:R-:W-:Y:S01]  /*0200*/  ULDC.64 UR6, c[0x4][0x10] ;  /* 0x0100040000067ab9 */ /* 0x000fe20000000a00 */
[----:B-1----:R-:W-:-:S07]  /*0210*/  IMAD.U32 R10, RZ, RZ, UR8 ;  /* 0x00000008ff0a7e24 */ /* 0x002fce000f8e00ff */
[----:B------:R-:W-:Y:S01]  /*0220*/  LEPC R20, `(.L_x_2) ;  /* 0x000000007014794e */ /* 0x000fe20000000000 */
[----:B------:R-:W-:Y:S02]  /*0230*/  IMAD.U32 R6, RZ, RZ, UR6 ;  /* 0x00000006ff067e24 */ /* 0x000fe4000f8e00ff */
[----:B------:R-:W-:Y:S02]  /*0240*/  IMAD.U32 R7, RZ, RZ, UR7 ;  /* 0x00000007ff077e24 */ /* 0x000fe4000f8e00ff */
[----:B------:R-:W-:Y:S02]  /*0250*/  IMAD.U32 R11, RZ, RZ, UR9 ;  /* 0x00000009ff0b7e24 */ /* 0x000fe4000f8e00ff */
[----:B------:R-:W-:Y:S02]  /*0260*/  IMAD.MOV.U32 R8, RZ, RZ, 0x20 ;  /* 0x00000020ff087424 */ /* 0x000fe400078e00ff */
[----:B------:R-:W-:Y:S02]  /*0270*/  IMAD.MOV.U32 R12, RZ, RZ, 0x1 ;  /* 0x00000001ff0c7424 */ /* 0x000fe400078e00ff */
[----:B------:R-:W-:-:S07]  /*0280*/  IMAD.MOV.U32 R13, RZ, RZ, RZ ;  /* 0x000000ffff0d7224 */ /* 0x000fce00078e00ff */
[----:B0-2---:R-:W-:Y:S05]  /*0290*/  CALL.ABS.NOINC R2 ;  /* 0x0000000002007343 */ /* 0x005fea0003c00000 */
.L_x_2:
[----:B------:R-:W-:Y:S05]  /*02a0*/  WARPSYNC.ALL ;  /* 0x0000000000007948 */ /* 0x000fea0003800000 */
[----:B------:R-:W-:Y:S01]  /*02b0*/  BAR.SYNC.DEFER_BLOCKING 0x0 ;  /* 0x0000000000007b1d */ /* 0x000fe20000010000 */
[----:B------:R-:W-:Y:S01]  /*02c0*/  SHF.R.S32.HI R14, RZ, 0x2, R14 ;  /* 0x00000002ff0e7819 */ /* 0x000fe2000001140e */
[----:B------:R-:W-:-:S04]  /*02d0*/  IMAD.MOV.U32 R7, RZ, RZ, RZ ;  /* 0x000000ffff077224 */ /* 0x000fc800078e00ff */
[----:B------:R-:W-:Y:S01]  /*02e0*/  ULDC.64 UR6, c[0x0][0x218] ;  /* 0x0000860000067ab9 */ /* 0x000fe20000000a00 */
[----:B------:R-:W-:Y:S01]  /*02f0*/  IMAD.SHL.U32 R5, R14, 0x4, RZ ;  /* 0x000000040e057824 */ /* 0x000fe200078e00ff */
[----:B------:R-:W-:-:S04]  /*0300*/  LEA R2, P0, R15, UR6, 0x2 ;  /* 0x000000060f027c11 */ /* 0x000fc8000f8010ff */
[----:B------:R-:W-:-:S03]  /*0310*/  LEA.HI.X R3, R15, UR7, R16, 0x2, P0 ;  /* 0x000000070f037c11 */ /* 0x000fc600080f1410 */
[----:B------:R-:W-:-:S03]  /*0320*/  IMAD.WIDE R4, R5, 0x4, R2 ;  /* 0x0000000405047825 */ /* 0x000fc600078e0202 */
[----:B------:R-:W1:Y:S02]  /*0330*/  LDC.64 R2, c[0x0][0x220] ;  /* 0x00008800ff027b82 */ /* 0x000e640000000a00 */
[----:B------:R2:W5:Y:S01]  /*0340*/  @!P1 LDG.E.EL R7, desc[UR4][R4.64] ;  /* 0x0000000404079981 */ /* 0x000562000c2e1900 */
[----:B------:R-:W-:-:S04]  /*0350*/  LOP3.LUT P0, RZ, R17, 0x10, RZ, 0xc0, !PT ;  /* 0x0000001011ff7812 */ /* 0x000fc8000780c0ff */
[C---:B------:R-:W-:Y:S01]  /*0360*/  ISETP.LT.AND P0, PT, R9.reuse, 0x10, !P0 ;  /* 0x000000100900780c */ /* 0x040fe20004701270 */
[----:B-1----:R-:W-:-:S12]  /*0370*/  IMAD.WIDE R2, R9, 0x4, R2 ;  /* 0x0000000409027825 */ /* 0x002fd800078e0202 */
[----:B--2---:R-:W-:Y:S05]  /*0380*/  @!P0 EXIT ;  /* 0x000000000000894d */ /* 0x004fea0003800000 */
[----:B-----5:R-:W-:Y:S01]  /*0390*/  STG.E desc[UR4][R2.64], R7 ;  /* 0x0000000702007986 */ /* 0x020fe2000c101904 */
[----:B------:R-:W-:Y:S05]  /*03a0*/  EXIT ;  /* 0x000000000000794d */ /* 0x000fea0003800000 */
.L_x_3:
[----:B------:R-:W-:-:S00]  /*03b0*/  BRA `(.L_x_3) ;  /* 0xfffffffc00fc7947 */ /* 0x000fc0000383ffff */
[----:B------:R-:W-:-:S00]  /*03c0*/  NOP ;  /* 0x0000000000007918 */ /* 0x000fc00000000000 */
        /* <DEDUP_REMOVED lines=11> */
.L_x_4:


//--------------------- .nv.global.init           --------------------------
	.section	.nv.global.init,"aw",@progbits
.nv.global.init:
	.type		assertFunc_0,@object
	.size		assertFunc_0,(assertMessage_0 - assertFunc_0)
assertFunc_0:
        /*0000*/ 	.byte	0x75, 0x6e, 0x6b, 0x6e, 0x6f, 0x77, 0x6e, 0x00
	.type		assertMessage_0,@object
	.size		assertMessage_0,(assertFile_0 - assertMessage_0)
assertMessage_0:
        /*0008*/ 	.byte	0x69, 0x6e, 0x64, 0x65, 0x78, 0x20, 0x6f, 0x75, 0x74, 0x20, 0x6f, 0x66, 0x20, 0x62, 0x6f, 0x75
        /*0018*/ 	.byte	0x6e, 0x64, 0x73, 0x3a, 0x20, 0x30, 0x20, 0x3c, 0x3d, 0x20, 0x74, 0x6d, 0x70, 0x34, 0x20, 0x3c
        /*0028*/ 	.byte	0x20, 0x34, 0x00
	.type		assertFile_0,@object
	.size		assertFile_0,(.L_1 - assertFile_0)
assertFile_0:
        /*002b*/ 	.byte	0x69, 0x6e, 0x64, 0x75, 0x63, 0x74, 0x6f, 0x72, 0x5f, 0x63, 0x61, 0x63, 0x68, 0x65, 0x2f, 0x64
        /*003b*/ 	.byte	0x69, 0x2f, 0x63, 0x64, 0x69, 0x6b, 0x78, 0x6c, 0x74, 0x61, 0x73, 0x78, 0x71, 0x33, 0x77, 0x71
        /*004b*/ 	.byte	0x74, 0x6f, 0x75, 0x32, 0x69, 0x37, 0x6f, 0x68, 0x34, 0x78, 0x66, 0x75, 0x61, 0x71, 0x35, 0x64
        /*005b*/ 	.byte	0x32, 0x62, 0x6b, 0x6e, 0x6f, 0x75, 0x63, 0x72, 0x68, 0x6e, 0x64, 0x6f, 0x71, 0x67, 0x67, 0x78
        /*006b*/ 	.byte	0x75, 0x68, 0x6f, 0x6a, 0x6a, 0x6a, 0x2e, 0x70, 0x79, 0x00
.L_1:


//--------------------- .nv.constant0.triton_poi_fused_index_select_6 --------------------------
	.section	.nv.constant0.triton_poi_fused_index_select_6,"a",@progbits
	.sectionflags	@""
	.align	4
.nv.constant0.triton_poi_fused_index_select_6:
	.zero		556


//--------------------- SYMBOLS --------------------------

	.type		__assertfail,@function
